//
// Generated by NVIDIA NVVM Compiler
//
// Compiler Build ID: CL-36424714
// Cuda compilation tools, release 13.0, V13.0.88
// Based on NVVM 20.0.0
//

.version 9.0
.target sm_100
.address_size 64

	// .globl	_Z19kernel_preprocess_0PfPKhiiiii

.visible .entry _Z19kernel_preprocess_0PfPKhiiiii(
	.param .u64 .ptr .align 1 _Z19kernel_preprocess_0PfPKhiiiii_param_0,
	.param .u64 .ptr .align 1 _Z19kernel_preprocess_0PfPKhiiiii_param_1,
	.param .u32 _Z19kernel_preprocess_0PfPKhiiiii_param_2,
	.param .u32 _Z19kernel_preprocess_0PfPKhiiiii_param_3,
	.param .u32 _Z19kernel_preprocess_0PfPKhiiiii_param_4,
	.param .u32 _Z19kernel_preprocess_0PfPKhiiiii_param_5,
	.param .u32 _Z19kernel_preprocess_0PfPKhiiiii_param_6
)
{
	.reg .pred 	%p<2>;
	.reg .b16 	%rs<2>;
	.reg .b32 	%r<21>;
	.reg .b32 	%f<3>;
	.reg .b64 	%rd<9>;

	ld.param.u64 	%rd1, [_Z19kernel_preprocess_0PfPKhiiiii_param_0];
	ld.param.u64 	%rd2, [_Z19kernel_preprocess_0PfPKhiiiii_param_1];
	ld.param.u32 	%r2, [_Z19kernel_preprocess_0PfPKhiiiii_param_3];
	ld.param.u32 	%r3, [_Z19kernel_preprocess_0PfPKhiiiii_param_4];
	ld.param.u32 	%r4, [_Z19kernel_preprocess_0PfPKhiiiii_param_5];
	ld.param.u32 	%r5, [_Z19kernel_preprocess_0PfPKhiiiii_param_6];
	mov.u32 	%r6, %tid.x;
	mov.u32 	%r7, %ctaid.x;
	mov.u32 	%r8, %ntid.x;
	mad.lo.s32 	%r1, %r7, %r8, %r6;
	setp.ge.s32 	%p1, %r1, %r5;
	@%p1 bra 	$L__BB0_2;
	cvta.to.global.u64 	%rd3, %rd2;
	cvta.to.global.u64 	%rd4, %rd1;
	div.s32 	%r9, %r1, %r3;
	mul.lo.s32 	%r10, %r9, %r3;
	sub.s32 	%r11, %r1, %r10;
	div.s32 	%r12, %r9, %r2;
	mul.lo.s32 	%r13, %r12, %r2;
	sub.s32 	%r14, %r9, %r13;
	div.s32 	%r15, %r12, %r4;
	mul.lo.s32 	%r16, %r15, %r4;
	mad.lo.s32 	%r17, %r15, %r2, %r14;
	mad.lo.s32 	%r18, %r17, %r3, %r11;
	sub.s32 	%r19, %r16, %r12;
	mad.lo.s32 	%r20, %r18, %r4, %r19;
	cvt.s64.s32 	%rd5, %r20;
	add.s64 	%rd6, %rd3, %rd5;
	ld.global.u8 	%rs1, [%rd6+2];
	cvt.rn.f32.u16 	%f1, %rs1;
	div.rn.f32 	%f2, %f1, 0f437F0000;
	mul.wide.s32 	%rd7, %r1, 4;
	add.s64 	%rd8, %rd4, %rd7;
	st.global.f32 	[%rd8], %f2;
$L__BB0_2:
	ret;

}
	// .globl	_Z19kernel_preprocess_1PfPKhiiiii
.visible .entry _Z19kernel_preprocess_1PfPKhiiiii(
	.param .u64 .ptr .align 1 _Z19kernel_preprocess_1PfPKhiiiii_param_0,
	.param .u64 .ptr .align 1 _Z19kernel_preprocess_1PfPKhiiiii_param_1,
	.param .u32 _Z19kernel_preprocess_1PfPKhiiiii_param_2,
	.param .u32 _Z19kernel_preprocess_1PfPKhiiiii_param_3,
	.param .u32 _Z19kernel_preprocess_1PfPKhiiiii_param_4,
	.param .u32 _Z19kernel_preprocess_1PfPKhiiiii_param_5,
	.param .u32 _Z19kernel_preprocess_1PfPKhiiiii_param_6
)
{
	.reg .pred 	%p<2>;
	.reg .b16 	%rs<2>;
	.reg .b32 	%r<21>;
	.reg .b32 	%f<3>;
	.reg .b64 	%rd<9>;

	ld.param.u64 	%rd1, [_Z19kernel_preprocess_1PfPKhiiiii_param_0];
	ld.param.u64 	%rd2, [_Z19kernel_preprocess_1PfPKhiiiii_param_1];
	ld.param.u32 	%r2, [_Z19kernel_preprocess_1PfPKhiiiii_param_3];
	ld.param.u32 	%r3, [_Z19kernel_preprocess_1PfPKhiiiii_param_4];
	ld.param.u32 	%r4, [_Z19kernel_preprocess_1PfPKhiiiii_param_5];
	ld.param.u32 	%r5, [_Z19kernel_preprocess_1PfPKhiiiii_param_6];
	mov.u32 	%r6, %tid.x;
	mov.u32 	%r7, %ctaid.x;
	mov.u32 	%r8, %ntid.x;
	mad.lo.s32 	%r1, %r7, %r8, %r6;
	setp.ge.s32 	%p1, %r1, %r5;
	@%p1 bra 	$L__BB1_2;
	cvta.to.global.u64 	%rd3, %rd2;
	cvta.to.global.u64 	%rd4, %rd1;
	div.s32 	%r9, %r1, %r3;
	mul.lo.s32 	%r10, %r9, %r3;
	sub.s32 	%r11, %r1, %r10;
	div.s32 	%r12, %r9, %r2;
	mul.lo.s32 	%r13, %r12, %r2;
	sub.s32 	%r14, %r9, %r13;
	div.s32 	%r15, %r12, %r4;
	mul.lo.s32 	%r16, %r15, %r4;
	mad.lo.s32 	%r17, %r15, %r2, %r14;
	mad.lo.s32 	%r18, %r17, %r3, %r11;
	sub.s32 	%r19, %r16, %r12;
	mad.lo.s32 	%r20, %r18, %r4, %r19;
	cvt.s64.s32 	%rd5, %r20;
	add.s64 	%rd6, %rd3, %rd5;
	ld.global.u8 	%rs1, [%rd6+2];
	cvt.rn.f32.u16 	%f1, %rs1;
	div.rn.f32 	%f2, %f1, 0f437F0000;
	mul.wide.s32 	%rd7, %r1, 4;
	add.s64 	%rd8, %rd4, %rd7;
	st.global.f32 	[%rd8], %f2;
$L__BB1_2:
	ret;

}


// ===== COMPILED SASS (sm_100) =====

	.target	sm_100

	.elftype	@"ET_EXEC"


//--------------------- .note.nv.tkinfo           --------------------------
	.section	.note.nv.tkinfo,"",@"SHT_NOTE"
	.sectionflags	@"SHF_NOTE_NV_TKINFO"
	.tkinfo
        /*0018*/ 	.word	0x00000002
        /*0030*/ 	.string	""
        /*0030*/ 	.string	"ptxas"
        /*0030*/ 	.string	"Cuda compilation tools, release 13.0, V13.0.88"
        /*0030*/ 	.string	"Build cuda_13.0.r13.0/compiler.36424714_0"
        /*0030*/ 	.string	"-arch sm_100 -m 64 "



//--------------------- .note.nv.cuinfo           --------------------------
	.section	.note.nv.cuinfo,"",@"SHT_NOTE"
	.sectionflags	@"SHF_NOTE_NV_CUINFO"
        /*0018*/ 	.short	0x0002
        /*001a*/ 	.short	0x0064
        /*001c*/ 	.short	0x0082
	.zero		2


//--------------------- .nv.info                  --------------------------
	.section	.nv.info,"",@"SHT_CUDA_INFO"
	.align	4


	//----- nvinfo : EIATTR_REGCOUNT
	.align		4
        /*0000*/ 	.byte	0x04, 0x2f
        /*0002*/ 	.short	(.L_1 - .L_0)
	.align		4
.L_0:
        /*0004*/ 	.word	index@(_Z19kernel_preprocess_0PfPKhiiiii)
        /*0008*/ 	.word	0x00000010


	//----- nvinfo : EIATTR_FRAME_SIZE
	.align		4
.L_1:
        /*000c*/ 	.byte	0x04, 0x11
        /*000e*/ 	.short	(.L_3 - .L_2)
	.align		4
.L_2:
        /*0010*/ 	.word	index@($__internal_1_$__cuda_sm3x_div_rn_noftz_f32_slowpath)
        /*0014*/ 	.word	0x00000000


	//----- nvinfo : EIATTR_FRAME_SIZE
	.align		4
.L_3:
        /*0018*/ 	.byte	0x04, 0x11
        /*001a*/ 	.short	(.L_5 - .L_4)
	.align		4
.L_4:
        /*001c*/ 	.word	index@(_Z19kernel_preprocess_0PfPKhiiiii)
        /*0020*/ 	.word	0x00000000


	//----- nvinfo : EIATTR_REGCOUNT
	.align		4
.L_5:
        /*0024*/ 	.byte	0x04, 0x2f
        /*0026*/ 	.short	(.L_7 - .L_6)
	.align		4
.L_6:
        /*0028*/ 	.word	index@(_Z19kernel_preprocess_1PfPKhiiiii)
        /*002c*/ 	.word	0x00000010


	//----- nvinfo : EIATTR_FRAME_SIZE
	.align		4
.L_7:
        /*0030*/ 	.byte	0x04, 0x11
        /*0032*/ 	.short	(.L_9 - .L_8)
	.align		4
.L_8:
        /*0034*/ 	.word	index@($__internal_0_$__cuda_sm3x_div_rn_noftz_f32_slowpath)
        /*0038*/ 	.word	0x00000000


	//----- nvinfo : EIATTR_FRAME_SIZE
	.align		4
.L_9:
        /*003c*/ 	.byte	0x04, 0x11
        /*003e*/ 	.short	(.L_11 - .L_10)
	.align		4
.L_10:
        /*0040*/ 	.word	index@(_Z19kernel_preprocess_1PfPKhiiiii)
        /*0044*/ 	.word	0x00000000


	//----- nvinfo : EIATTR_MIN_STACK_SIZE
	.align		4
.L_11:
        /*0048*/ 	.byte	0x04, 0x12
        /*004a*/ 	.short	(.L_13 - .L_12)
	.align		4
.L_12:
        /*004c*/ 	.word	index@(_Z19kernel_preprocess_1PfPKhiiiii)
        /*0050*/ 	.word	0x00000000


	//----- nvinfo : EIATTR_MIN_STACK_SIZE
	.align		4
.L_13:
        /*0054*/ 	.byte	0x04, 0x12
        /*0056*/ 	.short	(.L_15 - .L_14)
	.align		4
.L_14:
        /*0058*/ 	.word	index@(_Z19kernel_preprocess_0PfPKhiiiii)
        /*005c*/ 	.word	0x00000000
.L_15:


//--------------------- .nv.compat                --------------------------
	.section	.nv.compat,"",@"SHT_CUDA_COMPAT_INFO"
	.align	4
        /*0000*/ 	.byte	0x02, 0x09, 0x00, 0x00, 0x02, 0x02, 0x01, 0x00, 0x02, 0x05, 0x05, 0x00, 0x03, 0x07, 0x01, 0x01
        /*0010*/ 	.byte	0x02, 0x03, 0x00, 0x00, 0x02, 0x06, 0x01, 0x00, 0x04, 0x0b, 0x08, 0x00, 0x01, 0x00, 0x00, 0x00
        /*0020*/ 	.byte	0x00, 0x00, 0x00, 0x00


//--------------------- .nv.info._Z19kernel_preprocess_1PfPKhiiiii --------------------------
	.section	.nv.info._Z19kernel_preprocess_1PfPKhiiiii,"",@"SHT_CUDA_INFO"
	.sectionflags	@""
	.align	4


	//----- nvinfo : EIATTR_CUDA_API_VERSION
	.align		4
        /*0000*/ 	.byte	0x04, 0x37
        /*0002*/ 	.short	(.L_17 - .L_16)
.L_16:
        /*0004*/ 	.word	0x00000082


	//----- nvinfo : EIATTR_KPARAM_INFO
	.align		4
.L_17:
        /*0008*/ 	.byte	0x04, 0x17
        /*000a*/ 	.short	(.L_19 - .L_18)
.L_18:
        /*000c*/ 	.word	0x00000000
        /*0010*/ 	.short	0x0006
        /*0012*/ 	.short	0x0020
        /*0014*/ 	.byte	0x00, 0xf0, 0x11, 0x00


	//----- nvinfo : EIATTR_KPARAM_INFO
	.align		4
.L_19:
        /*0018*/ 	.byte	0x04, 0x17
        /*001a*/ 	.short	(.L_21 - .L_20)
.L_20:
        /*001c*/ 	.word	0x00000000
        /*0020*/ 	.short	0x0005
        /*0022*/ 	.short	0x001c
        /*0024*/ 	.byte	0x00, 0xf0, 0x11, 0x00


	//----- nvinfo : EIATTR_KPARAM_INFO
	.align		4
.L_21:
        /*0028*/ 	.byte	0x04, 0x17
        /*002a*/ 	.short	(.L_23 - .L_22)
.L_22:
        /*002c*/ 	.word	0x00000000
        /*0030*/ 	.short	0x0004
        /*0032*/ 	.short	0x0018
        /*0034*/ 	.byte	0x00, 0xf0, 0x11, 0x00


	//----- nvinfo : EIATTR_KPARAM_INFO
	.align		4
.L_23:
        /*0038*/ 	.byte	0x04, 0x17
        /*003a*/ 	.short	(.L_25 - .L_24)
.L_24:
        /*003c*/ 	.word	0x00000000
        /*0040*/ 	.short	0x0003
        /*0042*/ 	.short	0x0014
        /*0044*/ 	.byte	0x00, 0xf0, 0x11, 0x00


	//----- nvinfo : EIATTR_KPARAM_INFO
	.align		4
.L_25:
        /*0048*/ 	.byte	0x04, 0x17
        /*004a*/ 	.short	(.L_27 - .L_26)
.L_26:
        /*004c*/ 	.word	0x00000000
        /*0050*/ 	.short	0x0002
        /*0052*/ 	.short	0x0010
        /*0054*/ 	.byte	0x00, 0xf0, 0x11, 0x00


	//----- nvinfo : EIATTR_KPARAM_INFO
	.align		4
.L_27:
        /*0058*/ 	.byte	0x04, 0x17
        /*005a*/ 	.short	(.L_29 - .L_28)
.L_28:
        /*005c*/ 	.word	0x00000000
        /*0060*/ 	.short	0x0001
        /*0062*/ 	.short	0x0008
        /*0064*/ 	.byte	0x00, 0xf5, 0x21, 0x00


	//----- nvinfo : EIATTR_KPARAM_INFO
	.align		4
.L_29:
        /*0068*/ 	.byte	0x04, 0x17
        /*006a*/ 	.short	(.L_31 - .L_30)
.L_30:
        /*006c*/ 	.word	0x00000000
        /*0070*/ 	.short	0x0000
        /*0072*/ 	.short	0x0000
        /*0074*/ 	.byte	0x00, 0xf5, 0x21, 0x00


	//----- nvinfo : EIATTR_SPARSE_MMA_MASK
	.align		4
.L_31:
        /*0078*/ 	.byte	0x03, 0x50
        /*007a*/ 	.short	0x0000


	//----- nvinfo : EIATTR_MAXREG_COUNT
	.align		4
        /*007c*/ 	.byte	0x03, 0x1b
        /*007e*/ 	.short	0x00ff


	//----- nvinfo : EIATTR_MERCURY_ISA_VERSION
	.align		4
        /*0080*/ 	.byte	0x03, 0x5f
        /*0082*/ 	.short	0x0101


	//----- nvinfo : EIATTR_VRC_CTA_INIT_COUNT
	.align		4
        /*0084*/ 	.byte	0x02, 0x4a
	.zero		1
	.zero		1


	//----- nvinfo : EIATTR_EXIT_INSTR_OFFSETS
	.align		4
        /*0088*/ 	.byte	0x04, 0x1c
        /*008a*/ 	.short	(.L_33 - .L_32)


	//   ....[0]....
.L_32:
        /*008c*/ 	.word	0x00000070


	//   ....[1]....
        /*0090*/ 	.word	0x00000720


	//----- nvinfo : EIATTR_CRS_STACK_SIZE
	.align		4
.L_33:
        /*0094*/ 	.byte	0x04, 0x1e
        /*0096*/ 	.short	(.L_35 - .L_34)
.L_34:
        /*0098*/ 	.word	0x00000000


	//----- nvinfo : EIATTR_CBANK_PARAM_SIZE
	.align		4
.L_35:
        /*009c*/ 	.byte	0x03, 0x19
        /*009e*/ 	.short	0x0024


	//----- nvinfo : EIATTR_PARAM_CBANK
	.align		4
        /*00a0*/ 	.byte	0x04, 0x0a
        /*00a2*/ 	.short	(.L_37 - .L_36)
	.align		4
.L_36:
        /*00a4*/ 	.word	index@(.nv.constant0._Z19kernel_preprocess_1PfPKhiiiii)
        /*00a8*/ 	.short	0x0380
        /*00aa*/ 	.short	0x0024


	//----- nvinfo : EIATTR_SW_WAR
	.align		4
.L_37:
        /*00ac*/ 	.byte	0x04, 0x36
        /*00ae*/ 	.short	(.L_39 - .L_38)
.L_38:
        /*00b0*/ 	.word	0x00000008
.L_39:


//--------------------- .nv.info._Z19kernel_preprocess_0PfPKhiiiii --------------------------
	.section	.nv.info._Z19kernel_preprocess_0PfPKhiiiii,"",@"SHT_CUDA_INFO"
	.sectionflags	@""
	.align	4


	//----- nvinfo : EIATTR_CUDA_API_VERSION
	.align		4
        /*0000*/ 	.byte	0x04, 0x37
        /*0002*/ 	.short	(.L_41 - .L_40)
.L_40:
        /*0004*/ 	.word	0x00000082


	//----- nvinfo : EIATTR_KPARAM_INFO
	.align		4
.L_41:
        /*0008*/ 	.byte	0x04, 0x17
        /*000a*/ 	.short	(.L_43 - .L_42)
.L_42:
        /*000c*/ 	.word	0x00000000
        /*0010*/ 	.short	0x0006
        /*0012*/ 	.short	0x0020
        /*0014*/ 	.byte	0x00, 0xf0, 0x11, 0x00


	//----- nvinfo : EIATTR_KPARAM_INFO
	.align		4
.L_43:
        /*0018*/ 	.byte	0x04, 0x17
        /*001a*/ 	.short	(.L_45 - .L_44)
.L_44:
        /*001c*/ 	.word	0x00000000
        /*0020*/ 	.short	0x0005
        /*0022*/ 	.short	0x001c
        /*0024*/ 	.byte	0x00, 0xf0, 0x11, 0x00


	//----- nvinfo : EIATTR_KPARAM_INFO
	.align		4
.L_45:
        /*0028*/ 	.byte	0x04, 0x17
        /*002a*/ 	.short	(.L_47 - .L_46)
.L_46:
        /*002c*/ 	.word	0x00000000
        /*0030*/ 	.short	0x0004
        /*0032*/ 	.short	0x0018
        /*0034*/ 	.byte	0x00, 0xf0, 0x11, 0x00


	//----- nvinfo : EIATTR_KPARAM_INFO
	.align		4
.L_47:
        /*0038*/ 	.byte	0x04, 0x17
        /*003a*/ 	.short	(.L_49 - .L_48)
.L_48:
        /*003c*/ 	.word	0x00000000
        /*0040*/ 	.short	0x0003
        /*0042*/ 	.short	0x0014
        /*0044*/ 	.byte	0x00, 0xf0, 0x11, 0x00


	//----- nvinfo : EIATTR_KPARAM_INFO
	.align		4
.L_49:
        /*0048*/ 	.byte	0x04, 0x17
        /*004a*/ 	.short	(.L_51 - .L_50)
.L_50:
        /*004c*/ 	.word	0x00000000
        /*0050*/ 	.short	0x0002
        /*0052*/ 	.short	0x0010
        /*0054*/ 	.byte	0x00, 0xf0, 0x11, 0x00


	//----- nvinfo : EIATTR_KPARAM_INFO
	.align		4
.L_51:
        /*0058*/ 	.byte	0x04, 0x17
        /*005a*/ 	.short	(.L_53 - .L_52)
.L_52:
        /*005c*/ 	.word	0x00000000
        /*0060*/ 	.short	0x0001
        /*0062*/ 	.short	0x0008
        /*0064*/ 	.byte	0x00, 0xf5, 0x21, 0x00


	//----- nvinfo : EIATTR_KPARAM_INFO
	.align		4
.L_53:
        /*0068*/ 	.byte	0x04, 0x17
        /*006a*/ 	.short	(.L_55 - .L_54)
.L_54:
        /*006c*/ 	.word	0x00000000
        /*0070*/ 	.short	0x0000
        /*0072*/ 	.short	0x0000
        /*0074*/ 	.byte	0x00, 0xf5, 0x21, 0x00


	//----- nvinfo : EIATTR_SPARSE_MMA_MASK
	.align		4
.L_55:
        /*0078*/ 	.byte	0x03, 0x50
        /*007a*/ 	.short	0x0000


	//----- nvinfo : EIATTR_MAXREG_COUNT
	.align		4
        /*007c*/ 	.byte	0x03, 0x1b
        /*007e*/ 	.short	0x00ff


	//----- nvinfo : EIATTR_MERCURY_ISA_VERSION
	.align		4
        /*0080*/ 	.byte	0x03, 0x5f
        /*0082*/ 	.short	0x0101


	//----- nvinfo : EIATTR_VRC_CTA_INIT_COUNT
	.align		4
        /*0084*/ 	.byte	0x02, 0x4a
	.zero		1
	.zero		1


	//----- nvinfo : EIATTR_EXIT_INSTR_OFFSETS
	.align		4
        /*0088*/ 	.byte	0x04, 0x1c
        /*008a*/ 	.short	(.L_57 - .L_56)


	//   ....[0]....
.L_56:
        /*008c*/ 	.word	0x00000070


	//   ....[1]....
        /*0090*/ 	.word	0x00000720


	//----- nvinfo : EIATTR_CRS_STACK_SIZE
	.align		4
.L_57:
        /*0094*/ 	.byte	0x04, 0x1e
        /*0096*/ 	.short	(.L_59 - .L_58)
.L_58:
        /*0098*/ 	.word	0x00000000


	//----- nvinfo : EIATTR_CBANK_PARAM_SIZE
	.align		4
.L_59:
        /*009c*/ 	.byte	0x03, 0x19
        /*009e*/ 	.short	0x0024


	//----- nvinfo : EIATTR_PARAM_CBANK
	.align		4
        /*00a0*/ 	.byte	0x04, 0x0a
        /*00a2*/ 	.short	(.L_61 - .L_60)
	.align		4
.L_60:
        /*00a4*/ 	.word	index@(.nv.constant0._Z19kernel_preprocess_0PfPKhiiiii)
        /*00a8*/ 	.short	0x0380
        /*00aa*/ 	.short	0x0024


	//----- nvinfo : EIATTR_SW_WAR
	.align		4
.L_61:
        /*00ac*/ 	.byte	0x04, 0x36
        /*00ae*/ 	.short	(.L_63 - .L_62)
.L_62:
        /*00b0*/ 	.word	0x00000008
.L_63:


//--------------------- .nv.callgraph             --------------------------
	.section	.nv.callgraph,"",@"SHT_CUDA_CALLGRAPH"
	.align	4
	.sectionentsize	8
	.align		4
        /*0000*/ 	.word	0x00000000
	.align		4
        /*0004*/ 	.word	0xffffffff
	.align		4
        /*0008*/ 	.word	0x00000000
	.align		4
        /*000c*/ 	.word	0xfffffffe
	.align		4
        /*0010*/ 	.word	0x00000000
	.align		4
        /*0014*/ 	.word	0xfffffffd
	.align		4
        /*0018*/ 	.word	0x00000000
	.align		4
        /*001c*/ 	.word	0xfffffffc


//--------------------- .text._Z19kernel_preprocess_1PfPKhiiiii --------------------------
	.section	.text._Z19kernel_preprocess_1PfPKhiiiii,"ax",@progbits
	.align	128
        .global         _Z19kernel_preprocess_1PfPKhiiiii
        .type           _Z19kernel_preprocess_1PfPKhiiiii,@function
        .size           _Z19kernel_preprocess_1PfPKhiiiii,(.L_x_30 - _Z19kernel_preprocess_1PfPKhiiiii)
        .other          _Z19kernel_preprocess_1PfPKhiiiii,@"STO_CUDA_ENTRY STV_DEFAULT"
_Z19kernel_preprocess_1PfPKhiiiii:
.text._Z19kernel_preprocess_1PfPKhiiiii:
[----:B------:R-:W-:Y:S01]  /*0000*/  LDC R1, c[0x0][0x37c] ;  /* 0x0000df00ff017b82 */ /* 0x000fe20000000800 */
[----:B------:R-:W0:Y:S07]  /*0010*/  S2R R2, SR_TID.X ;  /* 0x0000000000027919 */ /* 0x000e2e0000002100 */
[----:B------:R-:W0:Y:S01]  /*0020*/  S2UR UR4, SR_CTAID.X ;  /* 0x00000000000479c3 */ /* 0x000e220000002500 */
[----:B------:R-:W1:Y:S07]  /*0030*/  LDCU UR5, c[0x0][0x3a0] ;  /* 0x00007400ff0577ac */ /* 0x000e6e0008000800 */
[----:B------:R-:W0:Y:S02]  /*0040*/  LDC R3, c[0x0][0x360] ;  /* 0x0000d800ff037b82 */ /* 0x000e240000000800 */
[----:B0-----:R-:W-:-:S05]  /*0050*/  IMAD R2, R3, UR4, R2 ;  /* 0x0000000403027c24 */ /* 0x001fca000f8e0202 */
[----:B-1----:R-:W-:-:S13]  /*0060*/  ISETP.GE.AND P0, PT, R2, UR5, PT ;  /* 0x0000000502007c0c */ /* 0x002fda000bf06270 */
[----:B------:R-:W-:Y:S05]  /*0070*/  @P0 EXIT ;  /* 0x000000000000094d */ /* 0x000fea0003800000 */
[----:B------:R-:W0:Y:S01]  /*0080*/  LDC R3, c[0x0][0x398] ;  /* 0x0000e600ff037b82 */ /* 0x000e220000000800 */
[----:B------:R-:W-:Y:S01]  /*0090*/  IABS R10, R2 ;  /* 0x00000002000a7213 */ /* 0x000fe20000000000 */
[----:B------:R-:W1:Y:S01]  /*00a0*/  LDCU.64 UR4, c[0x0][0x388] ;  /* 0x00007100ff0477ac */ /* 0x000e620008000a00 */
[----:B------:R-:W2:Y:S05]  /*00b0*/  LDCU.64 UR6, c[0x0][0x358] ;  /* 0x00006b00ff0677ac */ /* 0x000eaa0008000a00 */
[----:B------:R-:W3:Y:S01]  /*00c0*/  LDC R0, c[0x0][0x394] ;  /* 0x0000e500ff007b82 */ /* 0x000ee20000000800 */
[----:B0-----:R-:W-:-:S04]  /*00d0*/  IABS R7, R3 ;  /* 0x0000000300077213 */ /* 0x001fc80000000000 */
[----:B------:R-:W0:Y:S08]  /*00e0*/  I2F.RP R6, R7 ;  /* 0x0000000700067306 */ /* 0x000e300000209400 */
[----:B0-----:R-:W0:Y:S02]  /*00f0*/  MUFU.RCP R6, R6 ;  /* 0x0000000600067308 */ /* 0x001e240000001000 */
[----:B0-----:R-:W-:Y:S01]  /*0100*/  VIADD R4, R6, 0xffffffe ;  /* 0x0ffffffe06047836 */ /* 0x001fe20000000000 */
[----:B---3--:R-:W-:-:S05]  /*0110*/  IABS R6, R0 ;  /* 0x0000000000067213 */ /* 0x008fca0000000000 */
[----:B------:R0:W3:Y:S02]  /*0120*/  F2I.FTZ.U32.TRUNC.NTZ R5, R4 ;  /* 0x0000000400057305 */ /* 0x0000e4000021f000 */
[----:B0-----:R-:W-:Y:S02]  /*0130*/  IMAD.MOV.U32 R4, RZ, RZ, RZ ;  /* 0x000000ffff047224 */ /* 0x001fe400078e00ff */
[----:B---3--:R-:W-:-:S04]  /*0140*/  IMAD.MOV R8, RZ, RZ, -R5 ;  /* 0x000000ffff087224 */ /* 0x008fc800078e0a05 */
[----:B------:R-:W-:Y:S02]  /*0150*/  IMAD R9, R8, R7, RZ ;  /* 0x0000000708097224 */ /* 0x000fe400078e02ff */
[----:B------:R-:W-:Y:S02]  /*0160*/  IMAD.MOV.U32 R8, RZ, RZ, R10 ;  /* 0x000000ffff087224 */ /* 0x000fe400078e000a */
[----:B------:R-:W-:Y:S01]  /*0170*/  IMAD.HI.U32 R5, R5, R9, R4 ;  /* 0x0000000905057227 */ /* 0x000fe200078e0004 */
[----:B------:R-:W0:Y:S05]  /*0180*/  I2F.RP R10, R6 ;  /* 0x00000006000a7306 */ /* 0x000e2a0000209400 */
[----:B------:R-:W-:-:S05]  /*0190*/  IMAD.HI.U32 R5, R5, R8, RZ ;  /* 0x0000000805057227 */ /* 0x000fca00078e00ff */
[----:B------:R-:W-:-:S05]  /*01a0*/  IADD3 R4, PT, PT, -R5, RZ, RZ ;  /* 0x000000ff05047210 */ /* 0x000fca0007ffe1ff */
[C---:B------:R-:W-:Y:S01]  /*01b0*/  IMAD R4, R7.reuse, R4, R8 ;  /* 0x0000000407047224 */ /* 0x040fe200078e0208 */
[----:B0-----:R-:W0:Y:S04]  /*01c0*/  MUFU.RCP R10, R10 ;  /* 0x0000000a000a7308 */ /* 0x001e280000001000 */
[----:B------:R-:W-:-:S13]  /*01d0*/  ISETP.GT.U32.AND P2, PT, R7, R4, PT ;  /* 0x000000040700720c */ /* 0x000fda0003f44070 */
[----:B------:R-:W-:Y:S02]  /*01e0*/  @!P2 IMAD.IADD R4, R4, 0x1, -R7 ;  /* 0x000000010404a824 */ /* 0x000fe400078e0a07 */
[----:B0-----:R-:W-:Y:S02]  /*01f0*/  VIADD R8, R10, 0xffffffe ;  /* 0x0ffffffe0a087836 */ /* 0x001fe40000000000 */
[----:B------:R-:W-:Y:S01]  /*0200*/  @!P2 VIADD R5, R5, 0x1 ;  /* 0x000000010505a836 */ /* 0x000fe20000000000 */
[----:B------:R-:W-:Y:S01]  /*0210*/  ISETP.GE.U32.AND P0, PT, R4, R7, PT ;  /* 0x000000070400720c */ /* 0x000fe20003f06070 */
[----:B------:R0:W3:Y:S01]  /*0220*/  F2I.FTZ.U32.TRUNC.NTZ R9, R8 ;  /* 0x0000000800097305 */ /* 0x0000e2000021f000 */
[----:B------:R-:W4:Y:S01]  /*0230*/  LDC R4, c[0x0][0x39c] ;  /* 0x0000e700ff047b82 */ /* 0x000f220000000800 */
[----:B------:R-:W-:Y:S02]  /*0240*/  LOP3.LUT R7, R2, R3, RZ, 0x3c, !PT ;  /* 0x0000000302077212 */ /* 0x000fe400078e3cff */
[----:B------:R-:W-:-:S02]  /*0250*/  ISETP.NE.AND P2, PT, R3, RZ, PT ;  /* 0x000000ff0300720c */ /* 0x000fc40003f45270 */
[----:B------:R-:W-:Y:S01]  /*0260*/  ISETP.GE.AND P1, PT, R7, RZ, PT ;  /* 0x000000ff0700720c */ /* 0x000fe20003f26270 */
[----:B0-----:R-:W-:-:S05]  /*0270*/  IMAD.MOV.U32 R8, RZ, RZ, RZ ;  /* 0x000000ffff087224 */ /* 0x001fca00078e00ff */
[----:B------:R-:W-:Y:S01]  /*0280*/  @P0 VIADD R5, R5, 0x1 ;  /* 0x0000000105050836 */ /* 0x000fe20000000000 */
[----:B---3--:R-:W-:-:S06]  /*0290*/  IADD3 R11, PT, PT, RZ, -R9, RZ ;  /* 0x80000009ff0b7210 */ /* 0x008fcc0007ffe0ff */
[----:B------:R-:W-:Y:S01]  /*02a0*/  @!P1 IMAD.MOV R5, RZ, RZ, -R5 ;  /* 0x000000ffff059224 */ /* 0x000fe200078e0a05 */
[----:B------:R-:W-:Y:S01]  /*02b0*/  @!P2 LOP3.LUT R5, RZ, R3, RZ, 0x33, !PT ;  /* 0x00000003ff05a212 */ /* 0x000fe200078e33ff */
[----:B------:R-:W-:-:S03]  /*02c0*/  IMAD R11, R11, R6, RZ ;  /* 0x000000060b0b7224 */ /* 0x000fc600078e02ff */
[----:B------:R-:W-:Y:S01]  /*02d0*/  IABS R10, R5 ;  /* 0x00000005000a7213 */ /* 0x000fe20000000000 */
[----:B------:R-:W-:Y:S01]  /*02e0*/  IMAD.HI.U32 R8, R9, R11, R8 ;  /* 0x0000000b09087227 */ /* 0x000fe200078e0008 */
[----:B----4-:R-:W-:-:S03]  /*02f0*/  IABS R7, R4 ;  /* 0x0000000400077213 */ /* 0x010fc60000000000 */
[----:B------:R-:W-:Y:S02]  /*0300*/  IMAD.MOV.U32 R9, RZ, RZ, R10 ;  /* 0x000000ffff097224 */ /* 0x000fe400078e000a */
[----:B------:R-:W0:Y:S02]  /*0310*/  I2F.RP R10, R7 ;  /* 0x00000007000a7306 */ /* 0x000e240000209400 */
[----:B------:R-:W-:-:S04]  /*0320*/  IMAD.HI.U32 R8, R8, R9, RZ ;  /* 0x0000000908087227 */ /* 0x000fc800078e00ff */
[----:B------:R-:W-:-:S04]  /*0330*/  IMAD.MOV R11, RZ, RZ, -R8 ;  /* 0x000000ffff0b7224 */ /* 0x000fc800078e0a08 */
[C---:B------:R-:W-:Y:S01]  /*0340*/  IMAD R9, R6.reuse, R11, R9 ;  /* 0x0000000b06097224 */ /* 0x040fe200078e0209 */
[----:B0-----:R-:W0:Y:S04]  /*0350*/  MUFU.RCP R10, R10 ;  /* 0x0000000a000a7308 */ /* 0x001e280000001000 */
[----:B------:R-:W-:-:S13]  /*0360*/  ISETP.GT.U32.AND P2, PT, R6, R9, PT ;  /* 0x000000090600720c */ /* 0x000fda0003f44070 */
[-C--:B------:R-:W-:Y:S01]  /*0370*/  @!P2 IADD3 R9, PT, PT, R9, -R6.reuse, RZ ;  /* 0x800000060909a210 */ /* 0x080fe20007ffe0ff */
[----:B------:R-:W-:Y:S01]  /*0380*/  @!P2 VIADD R8, R8, 0x1 ;  /* 0x000000010808a836 */ /* 0x000fe20000000000 */
[----:B------:R-:W-:Y:S01]  /*0390*/  ISETP.NE.AND P2, PT, R0, RZ, PT ;  /* 0x000000ff0000720c */ /* 0x000fe20003f45270 */
[----:B0-----:R-:W-:Y:S01]  /*03a0*/  VIADD R11, R10, 0xffffffe ;  /* 0x0ffffffe0a0b7836 */ /* 0x001fe20000000000 */
[----:B------:R-:W-:Y:S02]  /*03b0*/  ISETP.GE.U32.AND P0, PT, R9, R6, PT ;  /* 0x000000060900720c */ /* 0x000fe40003f06070 */
[----:B------:R-:W-:Y:S01]  /*03c0*/  LOP3.LUT R6, R5, R0, RZ, 0x3c, !PT ;  /* 0x0000000005067212 */ /* 0x000fe200078e3cff */
[----:B------:R-:W0:Y:S03]  /*03d0*/  F2I.FTZ.U32.TRUNC.NTZ R9, R11 ;  /* 0x0000000b00097305 */ /* 0x000e26000021f000 */
[----:B------:R-:W-:-:S07]  /*03e0*/  ISETP.GE.AND P1, PT, R6, RZ, PT ;  /* 0x000000ff0600720c */ /* 0x000fce0003f26270 */
[----:B------:R-:W-:-:S04]  /*03f0*/  @P0 VIADD R8, R8, 0x1 ;  /* 0x0000000108080836 */ /* 0x000fc80000000000 */
[----:B------:R-:W-:Y:S01]  /*0400*/  IMAD.MOV.U32 R13, RZ, RZ, R8 ;  /* 0x000000ffff0d7224 */ /* 0x000fe200078e0008 */
[----:B0-----:R-:W-:Y:S01]  /*0410*/  IADD3 R6, PT, PT, RZ, -R9, RZ ;  /* 0x80000009ff067210 */ /* 0x001fe20007ffe0ff */
[----:B------:R-:W-:Y:S02]  /*0420*/  IMAD.MOV.U32 R8, RZ, RZ, RZ ;  /* 0x000000ffff087224 */ /* 0x000fe400078e00ff */
[----:B------:R-:W-:Y:S01]  /*0430*/  @!P1 IMAD.MOV R13, RZ, RZ, -R13 ;  /* 0x000000ffff0d9224 */ /* 0x000fe200078e0a0d */
[----:B------:R-:W-:Y:S01]  /*0440*/  @!P2 LOP3.LUT R13, RZ, R0, RZ, 0x33, !PT ;  /* 0x00000000ff0da212 */ /* 0x000fe200078e33ff */
[----:B------:R-:W-:-:S03]  /*0450*/  IMAD R11, R6, R7, RZ ;  /* 0x00000007060b7224 */ /* 0x000fc600078e02ff */
[----:B------:R-:W-:Y:S01]  /*0460*/  IABS R6, R13 ;  /* 0x0000000d00067213 */ /* 0x000fe20000000000 */
[----:B------:R-:W-:-:S06]  /*0470*/  IMAD.HI.U32 R8, R9, R11, R8 ;  /* 0x0000000b09087227 */ /* 0x000fcc00078e0008 */
[----:B------:R-:W-:-:S04]  /*0480*/  IMAD.HI.U32 R8, R8, R6, RZ ;  /* 0x0000000608087227 */ /* 0x000fc800078e00ff */
[----:B------:R-:W-:-:S04]  /*0490*/  IMAD.MOV R9, RZ, RZ, -R8 ;  /* 0x000000ffff097224 */ /* 0x000fc800078e0a08 */
[----:B------:R-:W-:-:S05]  /*04a0*/  IMAD R6, R7, R9, R6 ;  /* 0x0000000907067224 */ /* 0x000fca00078e0206 */
[----:B------:R-:W-:-:S13]  /*04b0*/  ISETP.GT.U32.AND P2, PT, R7, R6, PT ;  /* 0x000000060700720c */ /* 0x000fda0003f44070 */
[-C--:B------:R-:W-:Y:S01]  /*04c0*/  @!P2 IADD3 R6, PT, PT, R6, -R7.reuse, RZ ;  /* 0x800000070606a210 */ /* 0x080fe20007ffe0ff */
[----:B------:R-:W-:Y:S01]  /*04d0*/  @!P2 VIADD R8, R8, 0x1 ;  /* 0x000000010808a836 */ /* 0x000fe20000000000 */
[----:B------:R-:W-:Y:S02]  /*04e0*/  ISETP.NE.AND P2, PT, R4, RZ, PT ;  /* 0x000000ff0400720c */ /* 0x000fe40003f45270 */
[----:B------:R-:W-:Y:S01]  /*04f0*/  ISETP.GE.U32.AND P0, PT, R6, R7, PT ;  /* 0x000000070600720c */ /* 0x000fe20003f06070 */
[----:B------:R-:W-:Y:S01]  /*0500*/  IMAD.MOV R7, RZ, RZ, -R13 ;  /* 0x000000ffff077224 */ /* 0x000fe200078e0a0d */
[----:B------:R-:W-:-:S03]  /*0510*/  LOP3.LUT R6, R13, R4, RZ, 0x3c, !PT ;  /* 0x000000040d067212 */ /* 0x000fc600078e3cff */
[--C-:B------:R-:W-:Y:S01]  /*0520*/  IMAD R7, R0, R7, R5.reuse ;  /* 0x0000000700077224 */ /* 0x100fe200078e0205 */
[----:B------:R-:W-:Y:S01]  /*0530*/  ISETP.GE.AND P1, PT, R6, RZ, PT ;  /* 0x000000ff0600720c */ /* 0x000fe20003f26270 */
[----:B------:R-:W-:-:S04]  /*0540*/  IMAD.MOV R6, RZ, RZ, -R5 ;  /* 0x000000ffff067224 */ /* 0x000fc800078e0a05 */
[----:B------:R-:W-:Y:S02]  /*0550*/  IMAD R6, R3, R6, R2 ;  /* 0x0000000603067224 */ /* 0x000fe400078e0202 */
[----:B------:R-:W-:-:S06]  /*0560*/  @P0 VIADD R8, R8, 0x1 ;  /* 0x0000000108080836 */ /* 0x000fcc0000000000 */
[----:B------:R-:W-:Y:S02]  /*0570*/  @!P1 IADD3 R8, PT, PT, -R8, RZ, RZ ;  /* 0x000000ff08089210 */ /* 0x000fe40007ffe1ff */
[----:B------:R-:W-:-:S05]  /*0580*/  @!P2 LOP3.LUT R8, RZ, R4, RZ, 0x33, !PT ;  /* 0x00000004ff08a212 */ /* 0x000fca00078e33ff */
[C---:B------:R-:W-:Y:S02]  /*0590*/  IMAD R0, R8.reuse, R0, R7 ;  /* 0x0000000008007224 */ /* 0x040fe400078e0207 */
[----:B------:R-:W-:Y:S02]  /*05a0*/  IMAD R8, R8, R4, -R13 ;  /* 0x0000000408087224 */ /* 0x000fe400078e0a0d */
[----:B------:R-:W-:-:S04]  /*05b0*/  IMAD R3, R0, R3, R6 ;  /* 0x0000000300037224 */ /* 0x000fc800078e0206 */
[----:B------:R-:W-:-:S05]  /*05c0*/  IMAD R3, R3, R4, R8 ;  /* 0x0000000403037224 */ /* 0x000fca00078e0208 */
[----:B-1----:R-:W-:-:S04]  /*05d0*/  IADD3 R4, P0, PT, R3, UR4, RZ ;  /* 0x0000000403047c10 */ /* 0x002fc8000ff1e0ff */
[----:B------:R-:W-:-:S05]  /*05e0*/  LEA.HI.X.SX32 R5, R3, UR5, 0x1, P0 ;  /* 0x0000000503057c11 */ /* 0x000fca00080f0eff */
[----:B--2---:R-:W2:Y:S01]  /*05f0*/  LDG.E.U8 R0, desc[UR6][R4.64+0x2] ;  /* 0x0000020604007981 */ /* 0x004ea2000c1e1100 */
[----:B------:R-:W-:Y:S01]  /*0600*/  IMAD.MOV.U32 R6, RZ, RZ, 0x3b808081 ;  /* 0x3b808081ff067424 */ /* 0x000fe200078e00ff */
[----:B------:R-:W-:Y:S01]  /*0610*/  BSSY.RECONVERGENT B1, `(.L_x_0) ;  /* 0x000000d000017945 */ /* 0x000fe20003800200 */
[----:B------:R-:W-:-:S04]  /*0620*/  IMAD.MOV.U32 R3, RZ, RZ, 0x437f0000 ;  /* 0x437f0000ff037424 */ /* 0x000fc800078e00ff */
[----:B------:R-:W-:-:S04]  /*0630*/  FFMA R3, R6, -R3, 1 ;  /* 0x3f80000006037423 */ /* 0x000fc80000000803 */
[----:B------:R-:W-:Y:S01]  /*0640*/  FFMA R3, R3, R6, 0.0039215688593685626984 ;  /* 0x3b80808103037423 */ /* 0x000fe20000000006 */
[----:B--2---:R-:W-:-:S04]  /*0650*/  I2FP.F32.U32 R0, R0 ;  /* 0x0000000000007245 */ /* 0x004fc80000201000 */
[----:B------:R-:W0:Y:S01]  /*0660*/  FCHK P0, R0, 255 ;  /* 0x437f000000007902 */ /* 0x000e220000000000 */
[----:B------:R-:W-:-:S04]  /*0670*/  FFMA R6, R0, R3, RZ ;  /* 0x0000000300067223 */ /* 0x000fc800000000ff */
[----:B------:R-:W-:-:S04]  /*0680*/  FFMA R7, R6, -255, R0 ;  /* 0xc37f000006077823 */ /* 0x000fc80000000000 */
[----:B------:R-:W-:Y:S01]  /*0690*/  FFMA R7, R3, R7, R6 ;  /* 0x0000000703077223 */ /* 0x000fe20000000006 */
[----:B0-----:R-:W-:Y:S06]  /*06a0*/  @!P0 BRA `(.L_x_1) ;  /* 0x00000000000c8947 */ /* 0x001fec0003800000 */
[----:B------:R-:W-:-:S07]  /*06b0*/  MOV R4, 0x6d0 ;  /* 0x000006d000047802 */ /* 0x000fce0000000f00 */
[----:B------:R-:W-:Y:S05]  /*06c0*/  CALL.REL.NOINC `($__internal_0_$__cuda_sm3x_div_rn_noftz_f32_slowpath) ;  /* 0x0000000000187944 */ /* 0x000fea0003c00000 */
[----:B------:R-:W-:-:S07]  /*06d0*/  MOV R7, R3 ;  /* 0x0000000300077202 */ /* 0x000fce0000000f00 */
.L_x_1:
[----:B------:R-:W-:Y:S05]  /*06e0*/  BSYNC.RECONVERGENT B1 ;  /* 0x0000000000017941 */ /* 0x000fea0003800200 */
.L_x_0:
[----:B------:R-:W0:Y:S02]  /*06f0*/  LDC.64 R4, c[0x0][0x380] ;  /* 0x0000e000ff047b82 */ /* 0x000e240000000a00 */
[----:B0-----:R-:W-:-:S05]  /*0700*/  IMAD.WIDE R2, R2, 0x4, R4 ;  /* 0x0000000402027825 */ /* 0x001fca00078e0204 */
[----:B------:R-:W-:Y:S01]  /*0710*/  STG.E desc[UR6][R2.64], R7 ;  /* 0x0000000702007986 */ /* 0x000fe2000c101906 */
[----:B------:R-:W-:Y:S05]  /*0720*/  EXIT ;  /* 0x000000000000794d */ /* 0x000fea0003800000 */
        .weak           $__internal_0_$__cuda_sm3x_div_rn_noftz_f32_slowpath
        .type           $__internal_0_$__cuda_sm3x_div_rn_noftz_f32_slowpath,@function
        .size           $__internal_0_$__cuda_sm3x_div_rn_noftz_f32_slowpath,(.L_x_30 - $__internal_0_$__cuda_sm3x_div_rn_noftz_f32_slowpath)
$__internal_0_$__cuda_sm3x_div_rn_noftz_f32_slowpath:
[--C-:B------:R-:W-:Y:S01]  /*0730*/  SHF.R.U32.HI R3, RZ, 0x17, R0.reuse ;  /* 0x00000017ff037819 */ /* 0x100fe20000011600 */
[----:B------:R-:W-:Y:S04]  /*0740*/  BSSY.RECONVERGENT B0, `(.L_x_2) ;  /* 0x000005c000007945 */ /* 0x000fe80003800200 */
[----:B------:R-:W-:Y:S01]  /*0750*/  BSSY.RELIABLE B2, `(.L_x_3) ;  /* 0x000001a000027945 */ /* 0x000fe20003800100 */
[----:B------:R-:W-:Y:S01]  /*0760*/  LOP3.LUT R8, R3, 0xff, RZ, 0xc0, !PT ;  /* 0x000000ff03087812 */ /* 0x000fe200078ec0ff */
[----:B------:R-:W-:-:S04]  /*0770*/  IMAD.MOV.U32 R3, RZ, RZ, R0 ;  /* 0x000000ffff037224 */ /* 0x000fc800078e0000 */
[----:B------:R-:W-:-:S05]  /*0780*/  VIADD R7, R8, 0xffffffff ;  /* 0xffffffff08077836 */ /* 0x000fca0000000000 */
[----:B------:R-:W-:-:S13]  /*0790*/  ISETP.GT.U32.OR P0, PT, R7, 0xfd, !PT ;  /* 0x000000fd0700780c */ /* 0x000fda0007f04470 */
[----:B------:R-:W-:Y:S01]  /*07a0*/  @!P0 IMAD.MOV.U32 R5, RZ, RZ, RZ ;  /* 0x000000ffff058224 */ /* 0x000fe200078e00ff */
[----:B------:R-:W-:Y:S06]  /*07b0*/  @!P0 BRA `(.L_x_4) ;  /* 0x00000000004c8947 */ /* 0x000fec0003800000 */
[----:B------:R-:W-:-:S13]  /*07c0*/  FSETP.GTU.FTZ.AND P0, PT, |R0|, +INF , PT ;  /* 0x7f8000000000780b */ /* 0x000fda0003f1c200 */
[----:B------:R-:W-:Y:S05]  /*07d0*/  @P0 BREAK.RELIABLE B2 ;  /* 0x0000000000020942 */ /* 0x000fea0003800100 */
[----:B------:R-:W-:Y:S05]  /*07e0*/  @P0 BRA `(.L_x_5) ;  /* 0x0000000400400947 */ /* 0x000fea0003800000 */
[----:B------:R-:W-:-:S05]  /*07f0*/  HFMA2 R6, -RZ, RZ, 3.748046875, 0 ;  /* 0x437f0000ff067431 */ /* 0x000fca00000001ff */
[----:B------:R-:W-:-:S13]  /*0800*/  LOP3.LUT P0, RZ, R6, 0x7fffffff, R3, 0xc8, !PT ;  /* 0x7fffffff06ff7812 */ /* 0x000fda000780c803 */
[----:B------:R-:W-:Y:S05]  /*0810*/  @!P0 BREAK.RELIABLE B2 ;  /* 0x0000000000028942 */ /* 0x000fea0003800100 */
[----:B------:R-:W-:Y:S05]  /*0820*/  @!P0 BRA `(.L_x_6) ;  /* 0x0000000400288947 */ /* 0x000fea0003800000 */
[----:B------:R-:W-:-:S13]  /*0830*/  LOP3.LUT P0, RZ, R3, 0x7fffffff, RZ, 0xc0, !PT ;  /* 0x7fffffff03ff7812 */ /* 0x000fda000780c0ff */
[----:B------:R-:W-:Y:S05]  /*0840*/  @!P0 BREAK.RELIABLE B2 ;  /* 0x0000000000028942 */ /* 0x000fea0003800100 */
[----:B------:R-:W-:Y:S05]  /*0850*/  @!P0 BRA `(.L_x_7) ;  /* 0x0000000400148947 */ /* 0x000fea0003800000 */
[----:B------:R-:W-:Y:S02]  /*0860*/  FSETP.NEU.FTZ.AND P1, PT, |R0|, +INF , PT ;  /* 0x7f8000000000780b */ /* 0x000fe40003f3d200 */
[----:B------:R-:W-:-:S04]  /*0870*/  LOP3.LUT P0, RZ, R6, 0x7fffffff, RZ, 0xc0, !PT ;  /* 0x7fffffff06ff7812 */ /* 0x000fc8000780c0ff */
[----:B------:R-:W-:-:S13]  /*0880*/  PLOP3.LUT P0, PT, P1, P0, PT, 0x2f, 0xf2 ;  /* 0x0000000000f2781c */ /* 0x000fda0000f00577 */
[----:B------:R-:W-:Y:S05]  /*0890*/  @P0 BREAK.RELIABLE B2 ;  /* 0x0000000000020942 */ /* 0x000fea0003800100 */
[----:B------:R-:W-:Y:S05]  /*08a0*/  @P0 BRA `(.L_x_8) ;  /* 0x0000000000f40947 */ /* 0x000fea0003800000 */
[----:B------:R-:W-:-:S13]  /*08b0*/  ISETP.GE.AND P0, PT, R7, RZ, PT ;  /* 0x000000ff0700720c */ /* 0x000fda0003f06270 */
[----:B------:R-:W-:Y:S02]  /*08c0*/  @P0 IMAD.MOV.U32 R5, RZ, RZ, RZ ;  /* 0x000000ffff050224 */ /* 0x000fe400078e00ff */
[----:B------:R-:W-:Y:S01]  /*08d0*/  @!P0 FFMA R3, R0, 1.84467440737095516160e+19, RZ ;  /* 0x5f80000000038823 */ /* 0x000fe200000000ff */
[----:B------:R-:W-:-:S07]  /*08e0*/  @!P0 IMAD.MOV.U32 R5, RZ, RZ, -0x40 ;  /* 0xffffffc0ff058424 */ /* 0x000fce00078e00ff */
.L_x_4:
[----:B------:R-:W-:Y:S05]  /*08f0*/  BSYNC.RELIABLE B2 ;  /* 0x0000000000027941 */ /* 0x000fea0003800100 */
.L_x_3:
[----:B------:R-:W-:Y:S01]  /*0900*/  UMOV UR4, 0x437f0000 ;  /* 0x437f000000047882 */ /* 0x000fe20000000000 */
[----:B------:R-:W-:Y:S01]  /*0910*/  VIADD R6, R8, 0xffffff81 ;  /* 0xffffff8108067836 */ /* 0x000fe20000000000 */
[----:B------:R-:W-:Y:S01]  /*0920*/  UIADD3 UR4, UPT, UPT, UR4, -0x3800000, URZ ;  /* 0xfc80000004047890 */ /* 0x000fe2000fffe0ff */
[----:B------:R-:W-:Y:S02]  /*0930*/  BSSY.RECONVERGENT B2, `(.L_x_9) ;  /* 0x0000033000027945 */ /* 0x000fe40003800200 */
[----:B------:R-:W-:Y:S01]  /*0940*/  IMAD R0, R6, -0x800000, R3 ;  /* 0xff80000006007824 */ /* 0x000fe200078e0203 */
[----:B------:R-:W-:Y:S02]  /*0950*/  IADD3 R5, PT, PT, R5, -0x7, R6 ;  /* 0xfffffff905057810 */ /* 0x000fe40007ffe006 */
[----:B------:R-:W-:-:S03]  /*0960*/  FADD.FTZ R9, -RZ, -UR4 ;  /* 0x80000004ff097e21 */ /* 0x000fc60008010100 */
[----:B------:R-:W0:Y:S02]  /*0970*/  MUFU.RCP R7, UR4 ;  /* 0x0000000400077d08 */ /* 0x000e240008001000 */
[----:B0-----:R-:W-:-:S04]  /*0980*/  FFMA R8, R7, R9, 1 ;  /* 0x3f80000007087423 */ /* 0x001fc80000000009 */
[----:B------:R-:W-:-:S04]  /*0990*/  FFMA R7, R7, R8, R7 ;  /* 0x0000000807077223 */ /* 0x000fc80000000007 */
[----:B------:R-:W-:-:S04]  /*09a0*/  FFMA R8, R0, R7, RZ ;  /* 0x0000000700087223 */ /* 0x000fc800000000ff */
[----:B------:R-:W-:-:S04]  /*09b0*/  FFMA R3, R9, R8, R0 ;  /* 0x0000000809037223 */ /* 0x000fc80000000000 */
[----:B------:R-:W-:-:S04]  /*09c0*/  FFMA R8, R7, R3, R8 ;  /* 0x0000000307087223 */ /* 0x000fc80000000008 */
[----:B------:R-:W-:-:S04]  /*09d0*/  FFMA R9, R9, R8, R0 ;  /* 0x0000000809097223 */ /* 0x000fc80000000000 */
[----:B------:R-:W-:-:S05]  /*09e0*/  FFMA R3, R7, R9, R8 ;  /* 0x0000000907037223 */ /* 0x000fca0000000008 */
[----:B------:R-:W-:-:S04]  /*09f0*/  SHF.R.U32.HI R0, RZ, 0x17, R3 ;  /* 0x00000017ff007819 */ /* 0x000fc80000011603 */
[----:B------:R-:W-:-:S04]  /*0a00*/  LOP3.LUT R0, R0, 0xff, RZ, 0xc0, !PT ;  /* 0x000000ff00007812 */ /* 0x000fc800078ec0ff */
[----:B------:R-:W-:-:S05]  /*0a10*/  IADD3 R10, PT, PT, R0, R5, RZ ;  /* 0x00000005000a7210 */ /* 0x000fca0007ffe0ff */
[----:B------:R-:W-:-:S05]  /*0a20*/  VIADD R0, R10, 0xffffffff ;  /* 0xffffffff0a007836 */ /* 0x000fca0000000000 */
[----:B------:R-:W-:-:S13]  /*0a30*/  ISETP.GE.U32.AND P0, PT, R0, 0xfe, PT ;  /* 0x000000fe0000780c */ /* 0x000fda0003f06070 */
[----:B------:R-:W-:Y:S05]  /*0a40*/  @!P0 BRA `(.L_x_10) ;  /* 0x0000000000808947 */ /* 0x000fea0003800000 */
[----:B------:R-:W-:-:S13]  /*0a50*/  ISETP.GT.AND P0, PT, R10, 0xfe, PT ;  /* 0x000000fe0a00780c */ /* 0x000fda0003f04270 */
[----:B------:R-:W-:Y:S05]  /*0a60*/  @P0 BRA `(.L_x_11) ;  /* 0x00000000006c0947 */ /* 0x000fea0003800000 */
[----:B------:R-:W-:-:S13]  /*0a70*/  ISETP.GE.AND P0, PT, R10, 0x1, PT ;  /* 0x000000010a00780c */ /* 0x000fda0003f06270 */
[----:B------:R-:W-:Y:S05]  /*0a80*/  @P0 BRA `(.L_x_12) ;  /* 0x0000000000740947 */ /* 0x000fea0003800000 */
[----:B------:R-:W-:Y:S02]  /*0a90*/  ISETP.GE.AND P0, PT, R10, -0x18, PT ;  /* 0xffffffe80a00780c */ /* 0x000fe40003f06270 */
[----:B------:R-:W-:-:S11]  /*0aa0*/  LOP3.LUT R3, R3, 0x80000000, RZ, 0xc0, !PT ;  /* 0x8000000003037812 */ /* 0x000fd600078ec0ff */
[----:B------:R-:W-:Y:S05]  /*0ab0*/  @!P0 BRA `(.L_x_12) ;  /* 0x0000000000688947 */ /* 0x000fea0003800000 */
[CCC-:B------:R-:W-:Y:S01]  /*0ac0*/  FFMA.RZ R0, R7.reuse, R9.reuse, R8.reuse ;  /* 0x0000000907007223 */ /* 0x1c0fe2000000c008 */
[C---:B------:R-:W-:Y:S01]  /*0ad0*/  VIADD R6, R10.reuse, 0x20 ;  /* 0x000000200a067836 */ /* 0x040fe20000000000 */
[C---:B------:R-:W-:Y:S02]  /*0ae0*/  ISETP.NE.AND P2, PT, R10.reuse, RZ, PT ;  /* 0x000000ff0a00720c */ /* 0x040fe40003f45270 */
[----:B------:R-:W-:Y:S02]  /*0af0*/  ISETP.NE.AND P1, PT, R10, RZ, PT ;  /* 0x000000ff0a00720c */ /* 0x000fe40003f25270 */
[----:B------:R-:W-:Y:S01]  /*0b00*/  LOP3.LUT R5, R0, 0x7fffff, RZ, 0xc0, !PT ;  /* 0x007fffff00057812 */ /* 0x000fe200078ec0ff */
[CCC-:B------:R-:W-:Y:S01]  /*0b10*/  FFMA.RP R0, R7.reuse, R9.reuse, R8.reuse ;  /* 0x0000000907007223 */ /* 0x1c0fe20000008008 */
[----:B------:R-:W-:Y:S01]  /*0b20*/  FFMA.RM R7, R7, R9, R8 ;  /* 0x0000000907077223 */ /* 0x000fe20000004008 */
[----:B------:R-:W-:Y:S01]  /*0b30*/  IMAD.MOV R8, RZ, RZ, -R10 ;  /* 0x000000ffff087224 */ /* 0x000fe200078e0a0a */
[----:B------:R-:W-:-:S03]  /*0b40*/  LOP3.LUT R5, R5, 0x800000, RZ, 0xfc, !PT ;  /* 0x0080000005057812 */ /* 0x000fc600078efcff */
[----:B------:R-:W-:Y:S02]  /*0b50*/  FSETP.NEU.FTZ.AND P0, PT, R0, R7, PT ;  /* 0x000000070000720b */ /* 0x000fe40003f1d000 */
[----:B------:R-:W-:Y:S02]  /*0b60*/  SHF.L.U32 R6, R5, R6, RZ ;  /* 0x0000000605067219 */ /* 0x000fe400000006ff */
[----:B------:R-:W-:Y:S02]  /*0b70*/  SEL R0, R8, RZ, P2 ;  /* 0x000000ff08007207 */ /* 0x000fe40001000000 */
[----:B------:R-:W-:Y:S02]  /*0b80*/  ISETP.NE.AND P1, PT, R6, RZ, P1 ;  /* 0x000000ff0600720c */ /* 0x000fe40000f25270 */
[----:B------:R-:W-:Y:S02]  /*0b90*/  SHF.R.U32.HI R0, RZ, R0, R5 ;  /* 0x00000000ff007219 */ /* 0x000fe40000011605 */
[----:B------:R-:W-:-:S02]  /*0ba0*/  PLOP3.LUT P0, PT, P0, P1, PT, 0xf8, 0x8f ;  /* 0x00000000008f781c */ /* 0x000fc40000703f70 */
[----:B------:R-:W-:Y:S02]  /*0bb0*/  SHF.R.U32.HI R6, RZ, 0x1, R0 ;  /* 0x00000001ff067819 */ /* 0x000fe40000011600 */
[----:B------:R-:W-:-:S04]  /*0bc0*/  SEL R5, RZ, 0x1, !P0 ;  /* 0x00000001ff057807 */ /* 0x000fc80004000000 */
[----:B------:R-:W-:-:S04]  /*0bd0*/  LOP3.LUT R5, R5, 0x1, R6, 0xf8, !PT ;  /* 0x0000000105057812 */ /* 0x000fc800078ef806 */
[----:B------:R-:W-:-:S04]  /*0be0*/  LOP3.LUT R5, R5, R0, RZ, 0xc0, !PT ;  /* 0x0000000005057212 */ /* 0x000fc800078ec0ff */
[----:B------:R-:W-:-:S04]  /*0bf0*/  IADD3 R6, PT, PT, R6, R5, RZ ;  /* 0x0000000506067210 */ /* 0x000fc80007ffe0ff */
[----:B------:R-:W-:Y:S01]  /*0c00*/  LOP3.LUT R3, R6, R3, RZ, 0xfc, !PT ;  /* 0x0000000306037212 */ /* 0x000fe200078efcff */
[----:B------:R-:W-:Y:S06]  /*0c10*/  BRA `(.L_x_12) ;  /* 0x0000000000107947 */ /* 0x000fec0003800000 */
.L_x_11:
[----:B------:R-:W-:-:S04]  /*0c20*/  LOP3.LUT R3, R3, 0x80000000, RZ, 0xc0, !PT ;  /* 0x8000000003037812 */ /* 0x000fc800078ec0ff */
[----:B------:R-:W-:Y:S01]  /*0c30*/  LOP3.LUT R3, R3, 0x7f800000, RZ, 0xfc, !PT ;  /* 0x7f80000003037812 */ /* 0x000fe200078efcff */
[----:B------:R-:W-:Y:S06]  /*0c40*/  BRA `(.L_x_12) ;  /* 0x0000000000047947 */ /* 0x000fec0003800000 */
.L_x_10:
[----:B------:R-:W-:-:S07]  /*0c50*/  IMAD R3, R5, 0x800000, R3 ;  /* 0x0080000005037824 */ /* 0x000fce00078e0203 */
.L_x_12:
[----:B------:R-:W-:Y:S05]  /*0c60*/  BSYNC.RECONVERGENT B2 ;  /* 0x0000000000027941 */ /* 0x000fea0003800200 */
.L_x_9:
[----:B------:R-:W-:Y:S05]  /*0c70*/  BRA `(.L_x_13) ;  /* 0x0000000000207947 */ /* 0x000fea0003800000 */
.L_x_8:
[----:B------:R-:W-:-:S04]  /*0c80*/  LOP3.LUT R3, R6, 0x80000000, R3, 0x48, !PT ;  /* 0x8000000006037812 */ /* 0x000fc800078e4803 */
[----:B------:R-:W-:Y:S01]  /*0c90*/  LOP3.LUT R3, R3, 0x7f800000, RZ, 0xfc, !PT ;  /* 0x7f80000003037812 */ /* 0x000fe200078efcff */
[----:B------:R-:W-:Y:S06]  /*0ca0*/  BRA `(.L_x_13) ;  /* 0x0000000000147947 */ /* 0x000fec0003800000 */
.L_x_7:
[----:B------:R-:W-:Y:S01]  /*0cb0*/  LOP3.LUT R3, R6, 0x80000000, R3, 0x48, !PT ;  /* 0x8000000006037812 */ /* 0x000fe200078e4803 */
[----:B------:R-:W-:Y:S06]  /*0cc0*/  BRA `(.L_x_13) ;  /* 0x00000000000c7947 */ /* 0x000fec0003800000 */
.L_x_6:
[----:B------:R-:W0:Y:S01]  /*0cd0*/  MUFU.RSQ R3, -QNAN ;  /* 0xffc0000000037908 */ /* 0x000e220000001400 */
[----:B------:R-:W-:Y:S05]  /*0ce0*/  BRA `(.L_x_13) ;  /* 0x0000000000047947 */ /* 0x000fea0003800000 */
.L_x_5:
[----:B------:R-:W-:-:S07]  /*0cf0*/  FADD.FTZ R3, R0, 255 ;  /* 0x437f000000037421 */ /* 0x000fce0000010000 */
.L_x_13:
[----:B------:R-:W-:Y:S05]  /*0d00*/  BSYNC.RECONVERGENT B0 ;  /* 0x0000000000007941 */ /* 0x000fea0003800200 */
.L_x_2:
[----:B------:R-:W-:-:S04]  /*0d10*/  IMAD.MOV.U32 R5, RZ, RZ, 0x0 ;  /* 0x00000000ff057424 */ /* 0x000fc800078e00ff */
[----:B0-----:R-:W-:Y:S05]  /*0d20*/  RET.REL.NODEC R4 `(_Z19kernel_preprocess_1PfPKhiiiii) ;  /* 0xfffffff004b47950 */ /* 0x001fea0003c3ffff */
.L_x_14:
[----:B------:R-:W-:-:S00]  /*0d30*/  BRA `(.L_x_14) ;  /* 0xfffffffc00fc7947 */ /* 0x000fc0000383ffff */
[----:B------:R-:W-:-:S00]  /*0d40*/  NOP ;  /* 0x0000000000007918 */ /* 0x000fc00000000000 */
        /* <DEDUP_REMOVED lines=11> */
.L_x_30:


//--------------------- .text._Z19kernel_preprocess_0PfPKhiiiii --------------------------
	.section	.text._Z19kernel_preprocess_0PfPKhiiiii,"ax",@progbits
	.align	128
        .global         _Z19kernel_preprocess_0PfPKhiiiii
        .type           _Z19kernel_preprocess_0PfPKhiiiii,@function
        .size           _Z19kernel_preprocess_0PfPKhiiiii,(.L_x_31 - _Z19kernel_preprocess_0PfPKhiiiii)
        .other          _Z19kernel_preprocess_0PfPKhiiiii,@"STO_CUDA_ENTRY STV_DEFAULT"
_Z19kernel_preprocess_0PfPKhiiiii:
.text._Z19kernel_preprocess_0PfPKhiiiii:
        /* <DEDUP_REMOVED lines=108> */
[----:B------:R-:W-:Y:S05]  /*06c0*/  CALL.REL.NOINC `($__internal_1_$__cuda_sm3x_div_rn_noftz_f32_slowpath) ;  /* 0x0000000000187944 */ /* 0x000fea0003c00000 */
[----:B------:R-:W-:-:S07]  /*06d0*/  MOV R7, R3 ;  /* 0x0000000300077202 */ /* 0x000fce0000000f00 */
.L_x_16:
[----:B------:R-:W-:Y:S05]  /*06e0*/  BSYNC.RECONVERGENT B1 ;  /* 0x0000000000017941 */ /* 0x000fea0003800200 */
.L_x_15:
[----:B------:R-:W0:Y:S02]  /*06f0*/  LDC.64 R4, c[0x0][0x380] ;  /* 0x0000e000ff047b82 */ /* 0x000e240000000a00 */
[----:B0-----:R-:W-:-:S05]  /*0700*/  IMAD.WIDE R2, R2, 0x4, R4 ;  /* 0x0000000402027825 */ /* 0x001fca00078e0204 */
[----:B------:R-:W-:Y:S01]  /*0710*/  STG.E desc[UR6][R2.64], R7 ;  /* 0x0000000702007986 */ /* 0x000fe2000c101906 */
[----:B------:R-:W-:Y:S05]  /*0720*/  EXIT ;  /* 0x000000000000794d */ /* 0x000fea0003800000 */
        .weak           $__internal_1_$__cuda_sm3x_div_rn_noftz_f32_slowpath
        .type           $__internal_1_$__cuda_sm3x_div_rn_noftz_f32_slowpath,@function
        .size           $__internal_1_$__cuda_sm3x_div_rn_noftz_f32_slowpath,(.L_x_31 - $__internal_1_$__cuda_sm3x_div_rn_noftz_f32_slowpath)
$__internal_1_$__cuda_sm3x_div_rn_noftz_f32_slowpath:
        /* <DEDUP_REMOVED lines=28> */
.L_x_19:
[----:B------:R-:W-:Y:S05]  /*08f0*/  BSYNC.RELIABLE B2 ;  /* 0x0000000000027941 */ /* 0x000fea0003800100 */
.L_x_18:
        /* <DEDUP_REMOVED lines=50> */
.L_x_26:
[----:B------:R-:W-:-:S04]  /*0c20*/  LOP3.LUT R3, R3, 0x80000000, RZ, 0xc0, !PT ;  /* 0x8000000003037812 */ /* 0x000fc800078ec0ff */
[----:B------:R-:W-:Y:S01]  /*0c30*/  LOP3.LUT R3, R3, 0x7f800000, RZ, 0xfc, !PT ;  /* 0x7f80000003037812 */ /* 0x000fe200078efcff */
[----:B------:R-:W-:Y:S06]  /*0c40*/  BRA `(.L_x_27) ;  /* 0x0000000000047947 */ /* 0x000fec0003800000 */
.L_x_25:
[----:B------:R-:W-:-:S07]  /*0c50*/  IMAD R3, R5, 0x800000, R3 ;  /* 0x0080000005037824 */ /* 0x000fce00078e0203 */
.L_x_27:
[----:B------:R-:W-:Y:S05]  /*0c60*/  BSYNC.RECONVERGENT B2 ;  /* 0x0000000000027941 */ /* 0x000fea0003800200 */
.L_x_24:
[----:B------:R-:W-:Y:S05]  /*0c70*/  BRA `(.L_x_28) ;  /* 0x0000000000207947 */ /* 0x000fea0003800000 */
.L_x_23:
[----:B------:R-:W-:-:S04]  /*0c80*/  LOP3.LUT R3, R6, 0x80000000, R3, 0x48, !PT ;  /* 0x8000000006037812 */ /* 0x000fc800078e4803 */
[----:B------:R-:W-:Y:S01]  /*0c90*/  LOP3.LUT R3, R3, 0x7f800000, RZ, 0xfc, !PT ;  /* 0x7f80000003037812 */ /* 0x000fe200078efcff */
[----:B------:R-:W-:Y:S06]  /*0ca0*/  BRA `(.L_x_28) ;  /* 0x0000000000147947 */ /* 0x000fec0003800000 */
.L_x_22:
[----:B------:R-:W-:Y:S01]  /*0cb0*/  LOP3.LUT R3, R6, 0x80000000, R3, 0x48, !PT ;  /* 0x8000000006037812 */ /* 0x000fe200078e4803 */
[----:B------:R-:W-:Y:S06]  /*0cc0*/  BRA `(.L_x_28) ;  /* 0x00000000000c7947 */ /* 0x000fec0003800000 */
.L_x_21:
[----:B------:R-:W0:Y:S01]  /*0cd0*/  MUFU.RSQ R3, -QNAN ;  /* 0xffc0000000037908 */ /* 0x000e220000001400 */
[----:B------:R-:W-:Y:S05]  /*0ce0*/  BRA `(.L_x_28) ;  /* 0x0000000000047947 */ /* 0x000fea0003800000 */
.L_x_20:
[----:B------:R-:W-:-:S07]  /*0cf0*/  FADD.FTZ R3, R0, 255 ;  /* 0x437f000000037421 */ /* 0x000fce0000010000 */
.L_x_28:
[----:B------:R-:W-:Y:S05]  /*0d00*/  BSYNC.RECONVERGENT B0 ;  /* 0x0000000000007941 */ /* 0x000fea0003800200 */
.L_x_17:
[----:B------:R-:W-:-:S04]  /*0d10*/  IMAD.MOV.U32 R5, RZ, RZ, 0x0 ;  /* 0x00000000ff057424 */ /* 0x000fc800078e00ff */
[----:B0-----:R-:W-:Y:S05]  /*0d20*/  RET.REL.NODEC R4 `(_Z19kernel_preprocess_0PfPKhiiiii) ;  /* 0xfffffff004b47950 */ /* 0x001fea0003c3ffff */
.L_x_29:
        /* <DEDUP_REMOVED lines=13> */
.L_x_31:


//--------------------- .nv.shared.reserved.0     --------------------------
	.section	.nv.shared.reserved.0,"aw",@nobits
	.weak		__nv_reservedSMEM_offset_0_alias
	.size		__nv_reservedSMEM_offset_0_alias, 0, 64
	.other		__nv_reservedSMEM_offset_0_alias,@"STO_CUDA_RESERVED_SHARED STV_DEFAULT"
__nv_reservedSMEM_offset_0_alias:
	.zero		0
	.zero		64


//--------------------- .nv.constant0._Z19kernel_preprocess_1PfPKhiiiii --------------------------
	.section	.nv.constant0._Z19kernel_preprocess_1PfPKhiiiii,"a",@progbits
	.sectionflags	@""
	.align	4
.nv.constant0._Z19kernel_preprocess_1PfPKhiiiii:
	.zero		932


//--------------------- .nv.constant0._Z19kernel_preprocess_0PfPKhiiiii --------------------------
	.section	.nv.constant0._Z19kernel_preprocess_0PfPKhiiiii,"a",@progbits
	.sectionflags	@""
	.align	4
.nv.constant0._Z19kernel_preprocess_0PfPKhiiiii:
	.zero		932


//--------------------- SYMBOLS --------------------------

	.type		.nv.reservedSmem.offset0,@object
	.size		.nv.reservedSmem.offset0,0x4
